//
// Generated by NVIDIA NVVM Compiler
//
// Compiler Build ID: CL-36424714
// Cuda compilation tools, release 13.0, V13.0.88
// Based on NVVM 20.0.0
//

.version 9.0
.target sm_100
.address_size 64

	// .globl	_Z15spmv_coo_kernel9COOMatrixPfS0_

.visible .entry _Z15spmv_coo_kernel9COOMatrixPfS0_(
	.param .align 8 .b8 _Z15spmv_coo_kernel9COOMatrixPfS0__param_0[32],
	.param .u64 .ptr .align 1 _Z15spmv_coo_kernel9COOMatrixPfS0__param_1,
	.param .u64 .ptr .align 1 _Z15spmv_coo_kernel9COOMatrixPfS0__param_2
)
{
	.reg .pred 	%p<2>;
	.reg .b16 	%rs<5>;
	.reg .b32 	%r<13>;
	.reg .b32 	%f<5>;
	.reg .b64 	%rd<19>;

	ld.param.u64 	%rd3, [_Z15spmv_coo_kernel9COOMatrixPfS0__param_0+16];
	ld.param.u64 	%rd2, [_Z15spmv_coo_kernel9COOMatrixPfS0__param_0+8];
	ld.param.u64 	%rd1, [_Z15spmv_coo_kernel9COOMatrixPfS0__param_0];
	ld.param.u32 	%r2, [_Z15spmv_coo_kernel9COOMatrixPfS0__param_0+24];
	ld.param.u64 	%rd4, [_Z15spmv_coo_kernel9COOMatrixPfS0__param_1];
	ld.param.u64 	%rd5, [_Z15spmv_coo_kernel9COOMatrixPfS0__param_2];
	mov.u32 	%r8, %ctaid.x;
	mov.u32 	%r9, %ntid.x;
	mov.u32 	%r10, %tid.x;
	mad.lo.s32 	%r1, %r8, %r9, %r10;
	setp.ge.u32 	%p1, %r1, %r2;
	@%p1 bra 	$L__BB0_2;
	cvta.to.global.u64 	%rd6, %rd3;
	cvta.to.global.u64 	%rd7, %rd2;
	cvta.to.global.u64 	%rd8, %rd1;
	cvta.to.global.u64 	%rd9, %rd4;
	cvta.to.global.u64 	%rd10, %rd5;
	mul.wide.u32 	%rd11, %r1, 4;
	add.s64 	%rd12, %rd8, %rd11;
	ld.global.u32 	%r11, [%rd12];
	add.s64 	%rd13, %rd7, %rd11;
	ld.global.u32 	%r12, [%rd13];
	add.s64 	%rd14, %rd6, %rd11;
	ld.global.f32 	%f1, [%rd14];
	mul.wide.u32 	%rd15, %r11, 4;
	add.s64 	%rd16, %rd10, %rd15;
	mul.wide.u32 	%rd17, %r12, 4;
	add.s64 	%rd18, %rd9, %rd17;
	ld.global.f32 	%f2, [%rd18];
	mul.f32 	%f3, %f1, %f2;
	atom.global.add.f32 	%f4, [%rd16], %f3;
$L__BB0_2:
	ret;

}


// ===== COMPILED SASS (sm_100) =====

	.target	sm_100

	.elftype	@"ET_EXEC"


//--------------------- .note.nv.tkinfo           --------------------------
	.section	.note.nv.tkinfo,"",@"SHT_NOTE"
	.sectionflags	@"SHF_NOTE_NV_TKINFO"
	.tkinfo
        /*0018*/ 	.word	0x00000002
        /*0030*/ 	.string	""
        /*0030*/ 	.string	"ptxas"
        /*0030*/ 	.string	"Cuda compilation tools, release 13.0, V13.0.88"
        /*0030*/ 	.string	"Build cuda_13.0.r13.0/compiler.36424714_0"
        /*0030*/ 	.string	"-arch sm_100 -m 64 "



//--------------------- .note.nv.cuinfo           --------------------------
	.section	.note.nv.cuinfo,"",@"SHT_NOTE"
	.sectionflags	@"SHF_NOTE_NV_CUINFO"
        /*0018*/ 	.short	0x0002
        /*001a*/ 	.short	0x0064
        /*001c*/ 	.short	0x0082
	.zero		2


//--------------------- .nv.info                  --------------------------
	.section	.nv.info,"",@"SHT_CUDA_INFO"
	.align	4


	//----- nvinfo : EIATTR_REGCOUNT
	.align		4
        /*0000*/ 	.byte	0x04, 0x2f
        /*0002*/ 	.short	(.L_1 - .L_0)
	.align		4
.L_0:
        /*0004*/ 	.word	index@(_Z15spmv_coo_kernel9COOMatrixPfS0_)
        /*0008*/ 	.word	0x0000000e


	//----- nvinfo : EIATTR_FRAME_SIZE
	.align		4
.L_1:
        /*000c*/ 	.byte	0x04, 0x11
        /*000e*/ 	.short	(.L_3 - .L_2)
	.align		4
.L_2:
        /*0010*/ 	.word	index@(_Z15spmv_coo_kernel9COOMatrixPfS0_)
        /*0014*/ 	.word	0x00000000


	//----- nvinfo : EIATTR_MIN_STACK_SIZE
	.align		4
.L_3:
        /*0018*/ 	.byte	0x04, 0x12
        /*001a*/ 	.short	(.L_5 - .L_4)
	.align		4
.L_4:
        /*001c*/ 	.word	index@(_Z15spmv_coo_kernel9COOMatrixPfS0_)
        /*0020*/ 	.word	0x00000000
.L_5:


//--------------------- .nv.compat                --------------------------
	.section	.nv.compat,"",@"SHT_CUDA_COMPAT_INFO"
	.align	4
        /*0000*/ 	.byte	0x02, 0x09, 0x00, 0x00, 0x02, 0x02, 0x01, 0x00, 0x02, 0x05, 0x05, 0x00, 0x03, 0x07, 0x01, 0x01
        /*0010*/ 	.byte	0x02, 0x03, 0x00, 0x00, 0x02, 0x06, 0x01, 0x00, 0x04, 0x0b, 0x08, 0x00, 0x09, 0x00, 0x00, 0x00
        /*0020*/ 	.byte	0x00, 0x00, 0x00, 0x00


//--------------------- .nv.info._Z15spmv_coo_kernel9COOMatrixPfS0_ --------------------------
	.section	.nv.info._Z15spmv_coo_kernel9COOMatrixPfS0_,"",@"SHT_CUDA_INFO"
	.sectionflags	@""
	.align	4


	//----- nvinfo : EIATTR_CUDA_API_VERSION
	.align		4
        /*0000*/ 	.byte	0x04, 0x37
        /*0002*/ 	.short	(.L_7 - .L_6)
.L_6:
        /*0004*/ 	.word	0x00000082


	//----- nvinfo : EIATTR_KPARAM_INFO
	.align		4
.L_7:
        /*0008*/ 	.byte	0x04, 0x17
        /*000a*/ 	.short	(.L_9 - .L_8)
.L_8:
        /*000c*/ 	.word	0x00000000
        /*0010*/ 	.short	0x0002
        /*0012*/ 	.short	0x0028
        /*0014*/ 	.byte	0x00, 0xf5, 0x21, 0x00


	//----- nvinfo : EIATTR_KPARAM_INFO
	.align		4
.L_9:
        /*0018*/ 	.byte	0x04, 0x17
        /*001a*/ 	.short	(.L_11 - .L_10)
.L_10:
        /*001c*/ 	.word	0x00000000
        /*0020*/ 	.short	0x0001
        /*0022*/ 	.short	0x0020
        /*0024*/ 	.byte	0x00, 0xf5, 0x21, 0x00


	//----- nvinfo : EIATTR_KPARAM_INFO
	.align		4
.L_11:
        /*0028*/ 	.byte	0x04, 0x17
        /*002a*/ 	.short	(.L_13 - .L_12)
.L_12:
        /*002c*/ 	.word	0x00000000
        /*0030*/ 	.short	0x0000
        /*0032*/ 	.short	0x0000
        /*0034*/ 	.byte	0x00, 0xf0, 0x81, 0x00


	//----- nvinfo : EIATTR_SPARSE_MMA_MASK
	.align		4
.L_13:
        /*0038*/ 	.byte	0x03, 0x50
        /*003a*/ 	.short	0x0000


	//----- nvinfo : EIATTR_MAXREG_COUNT
	.align		4
        /*003c*/ 	.byte	0x03, 0x1b
        /*003e*/ 	.short	0x00ff


	//----- nvinfo : EIATTR_MERCURY_ISA_VERSION
	.align		4
        /*0040*/ 	.byte	0x03, 0x5f
        /*0042*/ 	.short	0x0101


	//----- nvinfo : EIATTR_VRC_CTA_INIT_COUNT
	.align		4
        /*0044*/ 	.byte	0x02, 0x4a
	.zero		1
	.zero		1


	//----- nvinfo : EIATTR_EXIT_INSTR_OFFSETS
	.align		4
        /*0048*/ 	.byte	0x04, 0x1c
        /*004a*/ 	.short	(.L_15 - .L_14)


	//   ....[0]....
.L_14:
        /*004c*/ 	.word	0x00000070


	//   ....[1]....
        /*0050*/ 	.word	0x00000190


	//----- nvinfo : EIATTR_CBANK_PARAM_SIZE
	.align		4
.L_15:
        /*0054*/ 	.byte	0x03, 0x19
        /*0056*/ 	.short	0x0030


	//----- nvinfo : EIATTR_PARAM_CBANK
	.align		4
        /*0058*/ 	.byte	0x04, 0x0a
        /*005a*/ 	.short	(.L_17 - .L_16)
	.align		4
.L_16:
        /*005c*/ 	.word	index@(.nv.constant0._Z15spmv_coo_kernel9COOMatrixPfS0_)
        /*0060*/ 	.short	0x0380
        /*0062*/ 	.short	0x0030


	//----- nvinfo : EIATTR_SW_WAR
	.align		4
.L_17:
        /*0064*/ 	.byte	0x04, 0x36
        /*0066*/ 	.short	(.L_19 - .L_18)
.L_18:
        /*0068*/ 	.word	0x00000008
.L_19:


//--------------------- .nv.callgraph             --------------------------
	.section	.nv.callgraph,"",@"SHT_CUDA_CALLGRAPH"
	.align	4
	.sectionentsize	8
	.align		4
        /*0000*/ 	.word	0x00000000
	.align		4
        /*0004*/ 	.word	0xffffffff
	.align		4
        /*0008*/ 	.word	0x00000000
	.align		4
        /*000c*/ 	.word	0xfffffffe
	.align		4
        /*0010*/ 	.word	0x00000000
	.align		4
        /*0014*/ 	.word	0xfffffffd
	.align		4
        /*0018*/ 	.word	0x00000000
	.align		4
        /*001c*/ 	.word	0xfffffffc


//--------------------- .text._Z15spmv_coo_kernel9COOMatrixPfS0_ --------------------------
	.section	.text._Z15spmv_coo_kernel9COOMatrixPfS0_,"ax",@progbits
	.align	128
        .global         _Z15spmv_coo_kernel9COOMatrixPfS0_
        .type           _Z15spmv_coo_kernel9COOMatrixPfS0_,@function
        .size           _Z15spmv_coo_kernel9COOMatrixPfS0_,(.L_x_1 - _Z15spmv_coo_kernel9COOMatrixPfS0_)
        .other          _Z15spmv_coo_kernel9COOMatrixPfS0_,@"STO_CUDA_ENTRY STV_DEFAULT"
_Z15spmv_coo_kernel9COOMatrixPfS0_:
.text._Z15spmv_coo_kernel9COOMatrixPfS0_:
[----:B------:R-:W-:Y:S01]  /*0000*/  LDC R1, c[0x0][0x37c] ;  /* 0x0000df00ff017b82 */ /* 0x000fe20000000800 */
[----:B------:R-:W0:Y:S07]  /*0010*/  S2R R0, SR_TID.X ;  /* 0x0000000000007919 */ /* 0x000e2e0000002100 */
[----:B------:R-:W0:Y:S01]  /*0020*/  S2UR UR4, SR_CTAID.X ;  /* 0x00000000000479c3 */ /* 0x000e220000002500 */
[----:B------:R-:W1:Y:S07]  /*0030*/  LDCU UR5, c[0x0][0x398] ;  /* 0x00007300ff0577ac */ /* 0x000e6e0008000800 */
[----:B------:R-:W0:Y:S02]  /*0040*/  LDC R11, c[0x0][0x360] ;  /* 0x0000d800ff0b7b82 */ /* 0x000e240000000800 */
[----:B0-----:R-:W-:-:S05]  /*0050*/  IMAD R11, R11, UR4, R0 ;  /* 0x000000040b0b7c24 */ /* 0x001fca000f8e0200 */
[----:B-1----:R-:W-:-:S13]  /*0060*/  ISETP.GE.U32.AND P0, PT, R11, UR5, PT ;  /* 0x000000050b007c0c */ /* 0x002fda000bf06070 */
[----:B------:R-:W-:Y:S05]  /*0070*/  @P0 EXIT ;  /* 0x000000000000094d */ /* 0x000fea0003800000 */
[----:B------:R-:W0:Y:S01]  /*0080*/  LDC.64 R4, c[0x0][0x388] ;  /* 0x0000e200ff047b82 */ /* 0x000e220000000a00 */
[----:B------:R-:W1:Y:S07]  /*0090*/  LDCU.64 UR4, c[0x0][0x358] ;  /* 0x00006b00ff0477ac */ /* 0x000e6e0008000a00 */
[----:B------:R-:W2:Y:S08]  /*00a0*/  LDC.64 R2, c[0x0][0x380] ;  /* 0x0000e000ff027b82 */ /* 0x000eb00000000a00 */
[----:B------:R-:W3:Y:S01]  /*00b0*/  LDC.64 R6, c[0x0][0x390] ;  /* 0x0000e400ff067b82 */ /* 0x000ee20000000a00 */
[----:B0-----:R-:W-:-:S07]  /*00c0*/  IMAD.WIDE.U32 R4, R11, 0x4, R4 ;  /* 0x000000040b047825 */ /* 0x001fce00078e0004 */
[----:B------:R-:W0:Y:S01]  /*00d0*/  LDC.64 R8, c[0x0][0x3a0] ;  /* 0x0000e800ff087b82 */ /* 0x000e220000000a00 */
[----:B-1----:R-:W0:Y:S01]  /*00e0*/  LDG.E R5, desc[UR4][R4.64] ;  /* 0x0000000404057981 */ /* 0x002e22000c1e1900 */
[----:B--2---:R-:W-:-:S06]  /*00f0*/  IMAD.WIDE.U32 R2, R11, 0x4, R2 ;  /* 0x000000040b027825 */ /* 0x004fcc00078e0002 */
[----:B------:R-:W2:Y:S01]  /*0100*/  LDG.E R3, desc[UR4][R2.64] ;  /* 0x0000000402037981 */ /* 0x000ea2000c1e1900 */
[----:B---3--:R-:W-:Y:S02]  /*0110*/  IMAD.WIDE.U32 R6, R11, 0x4, R6 ;  /* 0x000000040b067825 */ /* 0x008fe400078e0006 */
[----:B------:R-:W2:Y:S04]  /*0120*/  LDC.64 R10, c[0x0][0x3a8] ;  /* 0x0000ea00ff0a7b82 */ /* 0x000ea80000000a00 */
[----:B------:R-:W3:Y:S01]  /*0130*/  LDG.E R6, desc[UR4][R6.64] ;  /* 0x0000000406067981 */ /* 0x000ee2000c1e1900 */
[----:B0-----:R-:W-:-:S06]  /*0140*/  IMAD.WIDE.U32 R8, R5, 0x4, R8 ;  /* 0x0000000405087825 */ /* 0x001fcc00078e0008 */
[----:B------:R-:W3:Y:S01]  /*0150*/  LDG.E R9, desc[UR4][R8.64] ;  /* 0x0000000408097981 */ /* 0x000ee2000c1e1900 */
[----:B--2---:R-:W-:-:S04]  /*0160*/  IMAD.WIDE.U32 R4, R3, 0x4, R10 ;  /* 0x0000000403047825 */ /* 0x004fc800078e000a */
[----:B---3--:R-:W-:-:S05]  /*0170*/  FMUL R11, R6, R9 ;  /* 0x00000009060b7220 */ /* 0x008fca0000400000 */
[----:B------:R-:W-:Y:S01]  /*0180*/  REDG.E.ADD.F32.FTZ.RN.STRONG.GPU desc[UR4][R4.64], R11 ;  /* 0x0000000b040079a6 */ /* 0x000fe2000c12f304 */
[----:B------:R-:W-:Y:S05]  /*0190*/  EXIT ;  /* 0x000000000000794d */ /* 0x000fea0003800000 */
.L_x_0:
[----:B------:R-:W-:-:S00]  /*01a0*/  BRA `(.L_x_0) ;  /* 0xfffffffc00fc7947 */ /* 0x000fc0000383ffff */
[----:B------:R-:W-:-:S00]  /*01b0*/  NOP ;  /* 0x0000000000007918 */ /* 0x000fc00000000000 */
        /* <DEDUP_REMOVED lines=12> */
.L_x_1:


//--------------------- .nv.shared.reserved.0     --------------------------
	.section	.nv.shared.reserved.0,"aw",@nobits
	.weak		__nv_reservedSMEM_offset_0_alias
	.size		__nv_reservedSMEM_offset_0_alias, 0, 64
	.other		__nv_reservedSMEM_offset_0_alias,@"STO_CUDA_RESERVED_SHARED STV_DEFAULT"
__nv_reservedSMEM_offset_0_alias:
	.zero		0
	.zero		64


//--------------------- .nv.constant0._Z15spmv_coo_kernel9COOMatrixPfS0_ --------------------------
	.section	.nv.constant0._Z15spmv_coo_kernel9COOMatrixPfS0_,"a",@progbits
	.sectionflags	@""
	.align	4
.nv.constant0._Z15spmv_coo_kernel9COOMatrixPfS0_:
	.zero		944


//--------------------- SYMBOLS --------------------------

	.type		.nv.reservedSmem.offset0,@object
	.size		.nv.reservedSmem.offset0,0x4
